//
// Generated by NVIDIA NVVM Compiler
//
// Compiler Build ID: CL-36424714
// Cuda compilation tools, release 13.0, V13.0.88
// Based on NVVM 20.0.0
//

.version 9.0
.target sm_100
.address_size 64

	// .globl	_Z15histogramKernelPjS_jj

.visible .entry _Z15histogramKernelPjS_jj(
	.param .u64 .ptr .align 1 _Z15histogramKernelPjS_jj_param_0,
	.param .u64 .ptr .align 1 _Z15histogramKernelPjS_jj_param_1,
	.param .u32 _Z15histogramKernelPjS_jj_param_2,
	.param .u32 _Z15histogramKernelPjS_jj_param_3
)
{


	ret;

}
	// .globl	_Z13convertKernelPjj
.visible .entry _Z13convertKernelPjj(
	.param .u64 .ptr .align 1 _Z13convertKernelPjj_param_0,
	.param .u32 _Z13convertKernelPjj_param_1
)
{


	ret;

}


// ===== COMPILED SASS (sm_100) =====

	.target	sm_100

	.elftype	@"ET_EXEC"


//--------------------- .note.nv.tkinfo           --------------------------
	.section	.note.nv.tkinfo,"",@"SHT_NOTE"
	.sectionflags	@"SHF_NOTE_NV_TKINFO"
	.tkinfo
        /*0018*/ 	.word	0x00000002
        /*0030*/ 	.string	""
        /*0030*/ 	.string	"ptxas"
        /*0030*/ 	.string	"Cuda compilation tools, release 13.0, V13.0.88"
        /*0030*/ 	.string	"Build cuda_13.0.r13.0/compiler.36424714_0"
        /*0030*/ 	.string	"-arch sm_100 -m 64 "



//--------------------- .note.nv.cuinfo           --------------------------
	.section	.note.nv.cuinfo,"",@"SHT_NOTE"
	.sectionflags	@"SHF_NOTE_NV_CUINFO"
        /*0018*/ 	.short	0x0002
        /*001a*/ 	.short	0x0064
        /*001c*/ 	.short	0x0082
	.zero		2


//--------------------- .nv.info                  --------------------------
	.section	.nv.info,"",@"SHT_CUDA_INFO"
	.align	4


	//----- nvinfo : EIATTR_REGCOUNT
	.align		4
        /*0000*/ 	.byte	0x04, 0x2f
        /*0002*/ 	.short	(.L_1 - .L_0)
	.align		4
.L_0:
        /*0004*/ 	.word	index@(_Z15histogramKernelPjS_jj)
        /*0008*/ 	.word	0x00000004


	//----- nvinfo : EIATTR_FRAME_SIZE
	.align		4
.L_1:
        /*000c*/ 	.byte	0x04, 0x11
        /*000e*/ 	.short	(.L_3 - .L_2)
	.align		4
.L_2:
        /*0010*/ 	.word	index@(_Z15histogramKernelPjS_jj)
        /*0014*/ 	.word	0x00000000


	//----- nvinfo : EIATTR_REGCOUNT
	.align		4
.L_3:
        /*0018*/ 	.byte	0x04, 0x2f
        /*001a*/ 	.short	(.L_5 - .L_4)
	.align		4
.L_4:
        /*001c*/ 	.word	index@(_Z13convertKernelPjj)
        /*0020*/ 	.word	0x00000004


	//----- nvinfo : EIATTR_FRAME_SIZE
	.align		4
.L_5:
        /*0024*/ 	.byte	0x04, 0x11
        /*0026*/ 	.short	(.L_7 - .L_6)
	.align		4
.L_6:
        /*0028*/ 	.word	index@(_Z13convertKernelPjj)
        /*002c*/ 	.word	0x00000000


	//----- nvinfo : EIATTR_MIN_STACK_SIZE
	.align		4
.L_7:
        /*0030*/ 	.byte	0x04, 0x12
        /*0032*/ 	.short	(.L_9 - .L_8)
	.align		4
.L_8:
        /*0034*/ 	.word	index@(_Z13convertKernelPjj)
        /*0038*/ 	.word	0x00000000


	//----- nvinfo : EIATTR_MIN_STACK_SIZE
	.align		4
.L_9:
        /*003c*/ 	.byte	0x04, 0x12
        /*003e*/ 	.short	(.L_11 - .L_10)
	.align		4
.L_10:
        /*0040*/ 	.word	index@(_Z15histogramKernelPjS_jj)
        /*0044*/ 	.word	0x00000000
.L_11:


//--------------------- .nv.compat                --------------------------
	.section	.nv.compat,"",@"SHT_CUDA_COMPAT_INFO"
	.align	4
        /*0000*/ 	.byte	0x02, 0x09, 0x00, 0x00, 0x02, 0x02, 0x01, 0x00, 0x02, 0x05, 0x05, 0x00, 0x03, 0x07, 0x01, 0x01
        /*0010*/ 	.byte	0x02, 0x03, 0x00, 0x00, 0x02, 0x06, 0x01, 0x00, 0x04, 0x0b, 0x08, 0x00, 0x09, 0x00, 0x00, 0x00
        /*0020*/ 	.byte	0x00, 0x00, 0x00, 0x00


//--------------------- .nv.info._Z13convertKernelPjj --------------------------
	.section	.nv.info._Z13convertKernelPjj,"",@"SHT_CUDA_INFO"
	.sectionflags	@""
	.align	4


	//----- nvinfo : EIATTR_CUDA_API_VERSION
	.align		4
        /*0000*/ 	.byte	0x04, 0x37
        /*0002*/ 	.short	(.L_13 - .L_12)
.L_12:
        /*0004*/ 	.word	0x00000082


	//----- nvinfo : EIATTR_KPARAM_INFO
	.align		4
.L_13:
        /*0008*/ 	.byte	0x04, 0x17
        /*000a*/ 	.short	(.L_15 - .L_14)
.L_14:
        /*000c*/ 	.word	0x00000000
        /*0010*/ 	.short	0x0001
        /*0012*/ 	.short	0x0008
        /*0014*/ 	.byte	0x00, 0xf0, 0x11, 0x00


	//----- nvinfo : EIATTR_KPARAM_INFO
	.align		4
.L_15:
        /*0018*/ 	.byte	0x04, 0x17
        /*001a*/ 	.short	(.L_17 - .L_16)
.L_16:
        /*001c*/ 	.word	0x00000000
        /*0020*/ 	.short	0x0000
        /*0022*/ 	.short	0x0000
        /*0024*/ 	.byte	0x00, 0xf5, 0x21, 0x00


	//----- nvinfo : EIATTR_SPARSE_MMA_MASK
	.align		4
.L_17:
        /*0028*/ 	.byte	0x03, 0x50
        /*002a*/ 	.short	0x0000


	//----- nvinfo : EIATTR_MAXREG_COUNT
	.align		4
        /*002c*/ 	.byte	0x03, 0x1b
        /*002e*/ 	.short	0x00ff


	//----- nvinfo : EIATTR_MERCURY_ISA_VERSION
	.align		4
        /*0030*/ 	.byte	0x03, 0x5f
        /*0032*/ 	.short	0x0101


	//----- nvinfo : EIATTR_VRC_CTA_INIT_COUNT
	.align		4
        /*0034*/ 	.byte	0x02, 0x4a
	.zero		1
	.zero		1


	//----- nvinfo : EIATTR_EXIT_INSTR_OFFSETS
	.align		4
        /*0038*/ 	.byte	0x04, 0x1c
        /*003a*/ 	.short	(.L_19 - .L_18)


	//   ....[0]....
.L_18:
        /*003c*/ 	.word	0x00000010


	//----- nvinfo : EIATTR_CBANK_PARAM_SIZE
	.align		4
.L_19:
        /*0040*/ 	.byte	0x03, 0x19
        /*0042*/ 	.short	0x000c


	//----- nvinfo : EIATTR_PARAM_CBANK
	.align		4
        /*0044*/ 	.byte	0x04, 0x0a
        /*0046*/ 	.short	(.L_21 - .L_20)
	.align		4
.L_20:
        /*0048*/ 	.word	index@(.nv.constant0._Z13convertKernelPjj)
        /*004c*/ 	.short	0x0380
        /*004e*/ 	.short	0x000c


	//----- nvinfo : EIATTR_SW_WAR
	.align		4
.L_21:
        /*0050*/ 	.byte	0x04, 0x36
        /*0052*/ 	.short	(.L_23 - .L_22)
.L_22:
        /*0054*/ 	.word	0x00000008
.L_23:


//--------------------- .nv.info._Z15histogramKernelPjS_jj --------------------------
	.section	.nv.info._Z15histogramKernelPjS_jj,"",@"SHT_CUDA_INFO"
	.sectionflags	@""
	.align	4


	//----- nvinfo : EIATTR_CUDA_API_VERSION
	.align		4
        /*0000*/ 	.byte	0x04, 0x37
        /*0002*/ 	.short	(.L_25 - .L_24)
.L_24:
        /*0004*/ 	.word	0x00000082


	//----- nvinfo : EIATTR_KPARAM_INFO
	.align		4
.L_25:
        /*0008*/ 	.byte	0x04, 0x17
        /*000a*/ 	.short	(.L_27 - .L_26)
.L_26:
        /*000c*/ 	.word	0x00000000
        /*0010*/ 	.short	0x0003
        /*0012*/ 	.short	0x0014
        /*0014*/ 	.byte	0x00, 0xf0, 0x11, 0x00


	//----- nvinfo : EIATTR_KPARAM_INFO
	.align		4
.L_27:
        /*0018*/ 	.byte	0x04, 0x17
        /*001a*/ 	.short	(.L_29 - .L_28)
.L_28:
        /*001c*/ 	.word	0x00000000
        /*0020*/ 	.short	0x0002
        /*0022*/ 	.short	0x0010
        /*0024*/ 	.byte	0x00, 0xf0, 0x11, 0x00


	//----- nvinfo : EIATTR_KPARAM_INFO
	.align		4
.L_29:
        /*0028*/ 	.byte	0x04, 0x17
        /*002a*/ 	.short	(.L_31 - .L_30)
.L_30:
        /*002c*/ 	.word	0x00000000
        /*0030*/ 	.short	0x0001
        /*0032*/ 	.short	0x0008
        /*0034*/ 	.byte	0x00, 0xf5, 0x21, 0x00


	//----- nvinfo : EIATTR_KPARAM_INFO
	.align		4
.L_31:
        /*0038*/ 	.byte	0x04, 0x17
        /*003a*/ 	.short	(.L_33 - .L_32)
.L_32:
        /*003c*/ 	.word	0x00000000
        /*0040*/ 	.short	0x0000
        /*0042*/ 	.short	0x0000
        /*0044*/ 	.byte	0x00, 0xf5, 0x21, 0x00


	//----- nvinfo : EIATTR_SPARSE_MMA_MASK
	.align		4
.L_33:
        /*0048*/ 	.byte	0x03, 0x50
        /*004a*/ 	.short	0x0000


	//----- nvinfo : EIATTR_MAXREG_COUNT
	.align		4
        /*004c*/ 	.byte	0x03, 0x1b
        /*004e*/ 	.short	0x00ff


	//----- nvinfo : EIATTR_MERCURY_ISA_VERSION
	.align		4
        /*0050*/ 	.byte	0x03, 0x5f
        /*0052*/ 	.short	0x0101


	//----- nvinfo : EIATTR_VRC_CTA_INIT_COUNT
	.align		4
        /*0054*/ 	.byte	0x02, 0x4a
	.zero		1
	.zero		1


	//----- nvinfo : EIATTR_EXIT_INSTR_OFFSETS
	.align		4
        /*0058*/ 	.byte	0x04, 0x1c
        /*005a*/ 	.short	(.L_35 - .L_34)


	//   ....[0]....
.L_34:
        /*005c*/ 	.word	0x00000010


	//----- nvinfo : EIATTR_CBANK_PARAM_SIZE
	.align		4
.L_35:
        /*0060*/ 	.byte	0x03, 0x19
        /*0062*/ 	.short	0x0018


	//----- nvinfo : EIATTR_PARAM_CBANK
	.align		4
        /*0064*/ 	.byte	0x04, 0x0a
        /*0066*/ 	.short	(.L_37 - .L_36)
	.align		4
.L_36:
        /*0068*/ 	.word	index@(.nv.constant0._Z15histogramKernelPjS_jj)
        /*006c*/ 	.short	0x0380
        /*006e*/ 	.short	0x0018


	//----- nvinfo : EIATTR_SW_WAR
	.align		4
.L_37:
        /*0070*/ 	.byte	0x04, 0x36
        /*0072*/ 	.short	(.L_39 - .L_38)
.L_38:
        /*0074*/ 	.word	0x00000008
.L_39:


//--------------------- .nv.callgraph             --------------------------
	.section	.nv.callgraph,"",@"SHT_CUDA_CALLGRAPH"
	.align	4
	.sectionentsize	8
	.align		4
        /*0000*/ 	.word	0x00000000
	.align		4
        /*0004*/ 	.word	0xffffffff
	.align		4
        /*0008*/ 	.word	0x00000000
	.align		4
        /*000c*/ 	.word	0xfffffffe
	.align		4
        /*0010*/ 	.word	0x00000000
	.align		4
        /*0014*/ 	.word	0xfffffffd
	.align		4
        /*0018*/ 	.word	0x00000000
	.align		4
        /*001c*/ 	.word	0xfffffffc


//--------------------- .text._Z13convertKernelPjj --------------------------
	.section	.text._Z13convertKernelPjj,"ax",@progbits
	.align	128
        .global         _Z13convertKernelPjj
        .type           _Z13convertKernelPjj,@function
        .size           _Z13convertKernelPjj,(.L_x_2 - _Z13convertKernelPjj)
        .other          _Z13convertKernelPjj,@"STO_CUDA_ENTRY STV_DEFAULT"
_Z13convertKernelPjj:
.text._Z13convertKernelPjj:
[----:B------:R-:W-:Y:S01]  /*0000*/  LDC R1, c[0x0][0x37c] ;  /* 0x0000df00ff017b82 */ /* 0x000fe20000000800 */
[----:B------:R-:W-:Y:S05]  /*0010*/  EXIT ;  /* 0x000000000000794d */ /* 0x000fea0003800000 */
.L_x_0:
[----:B------:R-:W-:-:S00]  /*0020*/  BRA `(.L_x_0) ;  /* 0xfffffffc00fc7947 */ /* 0x000fc0000383ffff */
[----:B------:R-:W-:-:S00]  /*0030*/  NOP ;  /* 0x0000000000007918 */ /* 0x000fc00000000000 */
        /* <DEDUP_REMOVED lines=12> */
.L_x_2:


//--------------------- .text._Z15histogramKernelPjS_jj --------------------------
	.section	.text._Z15histogramKernelPjS_jj,"ax",@progbits
	.align	128
        .global         _Z15histogramKernelPjS_jj
        .type           _Z15histogramKernelPjS_jj,@function
        .size           _Z15histogramKernelPjS_jj,(.L_x_3 - _Z15histogramKernelPjS_jj)
        .other          _Z15histogramKernelPjS_jj,@"STO_CUDA_ENTRY STV_DEFAULT"
_Z15histogramKernelPjS_jj:
.text._Z15histogramKernelPjS_jj:
[----:B------:R-:W-:Y:S01]  /*0000*/  LDC R1, c[0x0][0x37c] ;  /* 0x0000df00ff017b82 */ /* 0x000fe20000000800 */
[----:B------:R-:W-:Y:S05]  /*0010*/  EXIT ;  /* 0x000000000000794d */ /* 0x000fea0003800000 */
.L_x_1:
        /* <DEDUP_REMOVED lines=14> */
.L_x_3:


//--------------------- .nv.shared.reserved.0     --------------------------
	.section	.nv.shared.reserved.0,"aw",@nobits
	.weak		__nv_reservedSMEM_offset_0_alias
	.size		__nv_reservedSMEM_offset_0_alias, 0, 64
	.other		__nv_reservedSMEM_offset_0_alias,@"STO_CUDA_RESERVED_SHARED STV_DEFAULT"
__nv_reservedSMEM_offset_0_alias:
	.zero		0
	.zero		64


//--------------------- .nv.constant0._Z13convertKernelPjj --------------------------
	.section	.nv.constant0._Z13convertKernelPjj,"a",@progbits
	.sectionflags	@""
	.align	4
.nv.constant0._Z13convertKernelPjj:
	.zero		908


//--------------------- .nv.constant0._Z15histogramKernelPjS_jj --------------------------
	.section	.nv.constant0._Z15histogramKernelPjS_jj,"a",@progbits
	.sectionflags	@""
	.align	4
.nv.constant0._Z15histogramKernelPjS_jj:
	.zero		920


//--------------------- SYMBOLS --------------------------

	.type		.nv.reservedSmem.offset0,@object
	.size		.nv.reservedSmem.offset0,0x4
